//
// Generated by NVIDIA NVVM Compiler
//
// Compiler Build ID: CL-36424714
// Cuda compilation tools, release 13.0, V13.0.88
// Based on NVVM 20.0.0
//

.version 9.0
.target sm_100
.address_size 64

	// .globl	_Z16matrix_mulKernelPiS_S_iiii

.visible .entry _Z16matrix_mulKernelPiS_S_iiii(
	.param .u64 .ptr .align 1 _Z16matrix_mulKernelPiS_S_iiii_param_0,
	.param .u64 .ptr .align 1 _Z16matrix_mulKernelPiS_S_iiii_param_1,
	.param .u64 .ptr .align 1 _Z16matrix_mulKernelPiS_S_iiii_param_2,
	.param .u32 _Z16matrix_mulKernelPiS_S_iiii_param_3,
	.param .u32 _Z16matrix_mulKernelPiS_S_iiii_param_4,
	.param .u32 _Z16matrix_mulKernelPiS_S_iiii_param_5,
	.param .u32 _Z16matrix_mulKernelPiS_S_iiii_param_6
)
{
	.reg .pred 	%p<13>;
	.reg .b32 	%r<108>;
	.reg .b64 	%rd<53>;

	ld.param.u64 	%rd6, [_Z16matrix_mulKernelPiS_S_iiii_param_0];
	ld.param.u64 	%rd7, [_Z16matrix_mulKernelPiS_S_iiii_param_1];
	ld.param.u64 	%rd8, [_Z16matrix_mulKernelPiS_S_iiii_param_2];
	ld.param.u32 	%r33, [_Z16matrix_mulKernelPiS_S_iiii_param_3];
	ld.param.u32 	%r30, [_Z16matrix_mulKernelPiS_S_iiii_param_4];
	ld.param.u32 	%r31, [_Z16matrix_mulKernelPiS_S_iiii_param_5];
	ld.param.u32 	%r32, [_Z16matrix_mulKernelPiS_S_iiii_param_6];
	cvta.to.global.u64 	%rd1, %rd8;
	cvta.to.global.u64 	%rd2, %rd7;
	mov.u32 	%r34, %ctaid.x;
	mov.u32 	%r35, %ntid.x;
	mov.u32 	%r36, %tid.x;
	mad.lo.s32 	%r1, %r34, %r35, %r36;
	mov.u32 	%r37, %ctaid.y;
	mov.u32 	%r38, %ntid.y;
	mov.u32 	%r39, %tid.y;
	mad.lo.s32 	%r2, %r37, %r38, %r39;
	setp.ge.s32 	%p1, %r2, %r33;
	setp.ge.s32 	%p2, %r1, %r31;
	or.pred  	%p3, %p1, %p2;
	@%p3 bra 	$L__BB0_14;
	setp.lt.s32 	%p4, %r30, 1;
	mov.b32 	%r107, 0;
	@%p4 bra 	$L__BB0_13;
	mul.lo.s32 	%r3, %r30, %r2;
	and.b32  	%r4, %r30, 7;
	setp.lt.u32 	%p5, %r30, 8;
	mov.b32 	%r107, 0;
	mov.u32 	%r103, %r107;
	@%p5 bra 	$L__BB0_5;
	and.b32  	%r103, %r30, 2147483640;
	neg.s32 	%r96, %r103;
	shl.b32 	%r7, %r31, 3;
	mul.wide.u32 	%rd9, %r3, 4;
	add.s64 	%rd10, %rd9, %rd2;
	add.s64 	%rd52, %rd10, 16;
	mov.b32 	%r107, 0;
	mul.wide.s32 	%rd13, %r31, 4;
	mov.u32 	%r95, %r1;
$L__BB0_4:
	.pragma "nounroll";
	ld.global.u32 	%r44, [%rd52+-16];
	mul.wide.s32 	%rd11, %r95, 4;
	add.s64 	%rd12, %rd1, %rd11;
	ld.global.u32 	%r45, [%rd12];
	mad.lo.s32 	%r46, %r45, %r44, %r107;
	ld.global.u32 	%r47, [%rd52+-12];
	add.s64 	%rd14, %rd12, %rd13;
	ld.global.u32 	%r48, [%rd14];
	mad.lo.s32 	%r49, %r48, %r47, %r46;
	ld.global.u32 	%r50, [%rd52+-8];
	add.s64 	%rd15, %rd14, %rd13;
	ld.global.u32 	%r51, [%rd15];
	mad.lo.s32 	%r52, %r51, %r50, %r49;
	ld.global.u32 	%r53, [%rd52+-4];
	add.s64 	%rd16, %rd15, %rd13;
	ld.global.u32 	%r54, [%rd16];
	mad.lo.s32 	%r55, %r54, %r53, %r52;
	ld.global.u32 	%r56, [%rd52];
	add.s64 	%rd17, %rd16, %rd13;
	ld.global.u32 	%r57, [%rd17];
	mad.lo.s32 	%r58, %r57, %r56, %r55;
	ld.global.u32 	%r59, [%rd52+4];
	add.s64 	%rd18, %rd17, %rd13;
	ld.global.u32 	%r60, [%rd18];
	mad.lo.s32 	%r61, %r60, %r59, %r58;
	ld.global.u32 	%r62, [%rd52+8];
	add.s64 	%rd19, %rd18, %rd13;
	ld.global.u32 	%r63, [%rd19];
	mad.lo.s32 	%r64, %r63, %r62, %r61;
	ld.global.u32 	%r65, [%rd52+12];
	add.s64 	%rd20, %rd19, %rd13;
	ld.global.u32 	%r66, [%rd20];
	mad.lo.s32 	%r107, %r66, %r65, %r64;
	add.s32 	%r96, %r96, 8;
	add.s32 	%r95, %r95, %r7;
	add.s64 	%rd52, %rd52, 32;
	setp.ne.s32 	%p6, %r96, 0;
	@%p6 bra 	$L__BB0_4;
$L__BB0_5:
	setp.eq.s32 	%p7, %r4, 0;
	@%p7 bra 	$L__BB0_13;
	and.b32  	%r17, %r30, 3;
	setp.lt.u32 	%p8, %r4, 4;
	@%p8 bra 	$L__BB0_8;
	add.s32 	%r68, %r103, %r3;
	mul.wide.u32 	%rd21, %r68, 4;
	add.s64 	%rd22, %rd2, %rd21;
	ld.global.u32 	%r69, [%rd22];
	mad.lo.s32 	%r70, %r103, %r31, %r1;
	mul.wide.s32 	%rd23, %r70, 4;
	add.s64 	%rd24, %rd1, %rd23;
	ld.global.u32 	%r71, [%rd24];
	mad.lo.s32 	%r72, %r71, %r69, %r107;
	cvt.u64.u32 	%rd25, %r3;
	cvt.u64.u32 	%rd26, %r103;
	add.s64 	%rd27, %rd26, %rd25;
	shl.b64 	%rd28, %rd27, 2;
	add.s64 	%rd29, %rd2, %rd28;
	ld.global.u32 	%r73, [%rd29+4];
	mul.wide.s32 	%rd30, %r31, 4;
	add.s64 	%rd31, %rd24, %rd30;
	ld.global.u32 	%r74, [%rd31];
	mad.lo.s32 	%r75, %r74, %r73, %r72;
	ld.global.u32 	%r76, [%rd29+8];
	add.s64 	%rd32, %rd31, %rd30;
	ld.global.u32 	%r77, [%rd32];
	mad.lo.s32 	%r78, %r77, %r76, %r75;
	ld.global.u32 	%r79, [%rd29+12];
	add.s64 	%rd33, %rd32, %rd30;
	ld.global.u32 	%r80, [%rd33];
	mad.lo.s32 	%r107, %r80, %r79, %r78;
	add.s32 	%r103, %r103, 4;
$L__BB0_8:
	setp.eq.s32 	%p9, %r17, 0;
	@%p9 bra 	$L__BB0_13;
	setp.eq.s32 	%p10, %r17, 1;
	@%p10 bra 	$L__BB0_11;
	add.s32 	%r82, %r103, %r3;
	mul.wide.u32 	%rd34, %r82, 4;
	add.s64 	%rd35, %rd2, %rd34;
	ld.global.u32 	%r83, [%rd35];
	mad.lo.s32 	%r84, %r103, %r31, %r1;
	mul.wide.s32 	%rd36, %r84, 4;
	add.s64 	%rd37, %rd1, %rd36;
	ld.global.u32 	%r85, [%rd37];
	mad.lo.s32 	%r86, %r85, %r83, %r107;
	cvt.u64.u32 	%rd38, %r3;
	cvt.u64.u32 	%rd39, %r103;
	add.s64 	%rd40, %rd39, %rd38;
	shl.b64 	%rd41, %rd40, 2;
	add.s64 	%rd42, %rd2, %rd41;
	ld.global.u32 	%r87, [%rd42+4];
	mul.wide.s32 	%rd43, %r31, 4;
	add.s64 	%rd44, %rd37, %rd43;
	ld.global.u32 	%r88, [%rd44];
	mad.lo.s32 	%r107, %r88, %r87, %r86;
	add.s32 	%r103, %r103, 2;
$L__BB0_11:
	and.b32  	%r89, %r30, 1;
	setp.eq.b32 	%p11, %r89, 1;
	not.pred 	%p12, %p11;
	@%p12 bra 	$L__BB0_13;
	add.s32 	%r90, %r103, %r3;
	mul.wide.u32 	%rd45, %r90, 4;
	add.s64 	%rd46, %rd2, %rd45;
	ld.global.u32 	%r91, [%rd46];
	mad.lo.s32 	%r92, %r103, %r31, %r1;
	mul.wide.s32 	%rd47, %r92, 4;
	add.s64 	%rd48, %rd1, %rd47;
	ld.global.u32 	%r93, [%rd48];
	mad.lo.s32 	%r107, %r93, %r91, %r107;
$L__BB0_13:
	mad.lo.s32 	%r94, %r32, %r2, %r1;
	cvta.to.global.u64 	%rd49, %rd6;
	mul.wide.s32 	%rd50, %r94, 4;
	add.s64 	%rd51, %rd49, %rd50;
	st.global.u32 	[%rd51], %r107;
$L__BB0_14:
	ret;

}


// ===== COMPILED SASS (sm_100) =====

	.target	sm_100

	.elftype	@"ET_EXEC"


//--------------------- .note.nv.tkinfo           --------------------------
	.section	.note.nv.tkinfo,"",@"SHT_NOTE"
	.sectionflags	@"SHF_NOTE_NV_TKINFO"
	.tkinfo
        /*0018*/ 	.word	0x00000002
        /*0030*/ 	.string	""
        /*0030*/ 	.string	"ptxas"
        /*0030*/ 	.string	"Cuda compilation tools, release 13.0, V13.0.88"
        /*0030*/ 	.string	"Build cuda_13.0.r13.0/compiler.36424714_0"
        /*0030*/ 	.string	"-arch sm_100 -m 64 "



//--------------------- .note.nv.cuinfo           --------------------------
	.section	.note.nv.cuinfo,"",@"SHT_NOTE"
	.sectionflags	@"SHF_NOTE_NV_CUINFO"
        /*0018*/ 	.short	0x0002
        /*001a*/ 	.short	0x0064
        /*001c*/ 	.short	0x0082
	.zero		2


//--------------------- .nv.info                  --------------------------
	.section	.nv.info,"",@"SHT_CUDA_INFO"
	.align	4


	//----- nvinfo : EIATTR_REGCOUNT
	.align		4
        /*0000*/ 	.byte	0x04, 0x2f
        /*0002*/ 	.short	(.L_1 - .L_0)
	.align		4
.L_0:
        /*0004*/ 	.word	index@(_Z16matrix_mulKernelPiS_S_iiii)
        /*0008*/ 	.word	0x00000020


	//----- nvinfo : EIATTR_FRAME_SIZE
	.align		4
.L_1:
        /*000c*/ 	.byte	0x04, 0x11
        /*000e*/ 	.short	(.L_3 - .L_2)
	.align		4
.L_2:
        /*0010*/ 	.word	index@(_Z16matrix_mulKernelPiS_S_iiii)
        /*0014*/ 	.word	0x00000000


	//----- nvinfo : EIATTR_MIN_STACK_SIZE
	.align		4
.L_3:
        /*0018*/ 	.byte	0x04, 0x12
        /*001a*/ 	.short	(.L_5 - .L_4)
	.align		4
.L_4:
        /*001c*/ 	.word	index@(_Z16matrix_mulKernelPiS_S_iiii)
        /*0020*/ 	.word	0x00000000
.L_5:


//--------------------- .nv.compat                --------------------------
	.section	.nv.compat,"",@"SHT_CUDA_COMPAT_INFO"
	.align	4
        /*0000*/ 	.byte	0x02, 0x09, 0x00, 0x00, 0x02, 0x02, 0x01, 0x00, 0x02, 0x05, 0x05, 0x00, 0x03, 0x07, 0x01, 0x01
        /*0010*/ 	.byte	0x02, 0x03, 0x00, 0x00, 0x02, 0x06, 0x01, 0x00, 0x04, 0x0b, 0x08, 0x00, 0x09, 0x00, 0x00, 0x00
        /*0020*/ 	.byte	0x00, 0x00, 0x00, 0x00


//--------------------- .nv.info._Z16matrix_mulKernelPiS_S_iiii --------------------------
	.section	.nv.info._Z16matrix_mulKernelPiS_S_iiii,"",@"SHT_CUDA_INFO"
	.sectionflags	@""
	.align	4


	//----- nvinfo : EIATTR_CUDA_API_VERSION
	.align		4
        /*0000*/ 	.byte	0x04, 0x37
        /*0002*/ 	.short	(.L_7 - .L_6)
.L_6:
        /*0004*/ 	.word	0x00000082


	//----- nvinfo : EIATTR_KPARAM_INFO
	.align		4
.L_7:
        /*0008*/ 	.byte	0x04, 0x17
        /*000a*/ 	.short	(.L_9 - .L_8)
.L_8:
        /*000c*/ 	.word	0x00000000
        /*0010*/ 	.short	0x0006
        /*0012*/ 	.short	0x0024
        /*0014*/ 	.byte	0x00, 0xf0, 0x11, 0x00


	//----- nvinfo : EIATTR_KPARAM_INFO
	.align		4
.L_9:
        /*0018*/ 	.byte	0x04, 0x17
        /*001a*/ 	.short	(.L_11 - .L_10)
.L_10:
        /*001c*/ 	.word	0x00000000
        /*0020*/ 	.short	0x0005
        /*0022*/ 	.short	0x0020
        /*0024*/ 	.byte	0x00, 0xf0, 0x11, 0x00


	//----- nvinfo : EIATTR_KPARAM_INFO
	.align		4
.L_11:
        /*0028*/ 	.byte	0x04, 0x17
        /*002a*/ 	.short	(.L_13 - .L_12)
.L_12:
        /*002c*/ 	.word	0x00000000
        /*0030*/ 	.short	0x0004
        /*0032*/ 	.short	0x001c
        /*0034*/ 	.byte	0x00, 0xf0, 0x11, 0x00


	//----- nvinfo : EIATTR_KPARAM_INFO
	.align		4
.L_13:
        /*0038*/ 	.byte	0x04, 0x17
        /*003a*/ 	.short	(.L_15 - .L_14)
.L_14:
        /*003c*/ 	.word	0x00000000
        /*0040*/ 	.short	0x0003
        /*0042*/ 	.short	0x0018
        /*0044*/ 	.byte	0x00, 0xf0, 0x11, 0x00


	//----- nvinfo : EIATTR_KPARAM_INFO
	.align		4
.L_15:
        /*0048*/ 	.byte	0x04, 0x17
        /*004a*/ 	.short	(.L_17 - .L_16)
.L_16:
        /*004c*/ 	.word	0x00000000
        /*0050*/ 	.short	0x0002
        /*0052*/ 	.short	0x0010
        /*0054*/ 	.byte	0x00, 0xf5, 0x21, 0x00


	//----- nvinfo : EIATTR_KPARAM_INFO
	.align		4
.L_17:
        /*0058*/ 	.byte	0x04, 0x17
        /*005a*/ 	.short	(.L_19 - .L_18)
.L_18:
        /*005c*/ 	.word	0x00000000
        /*0060*/ 	.short	0x0001
        /*0062*/ 	.short	0x0008
        /*0064*/ 	.byte	0x00, 0xf5, 0x21, 0x00


	//----- nvinfo : EIATTR_KPARAM_INFO
	.align		4
.L_19:
        /*0068*/ 	.byte	0x04, 0x17
        /*006a*/ 	.short	(.L_21 - .L_20)
.L_20:
        /*006c*/ 	.word	0x00000000
        /*0070*/ 	.short	0x0000
        /*0072*/ 	.short	0x0000
        /*0074*/ 	.byte	0x00, 0xf5, 0x21, 0x00


	//----- nvinfo : EIATTR_SPARSE_MMA_MASK
	.align		4
.L_21:
        /*0078*/ 	.byte	0x03, 0x50
        /*007a*/ 	.short	0x0000


	//----- nvinfo : EIATTR_MAXREG_COUNT
	.align		4
        /*007c*/ 	.byte	0x03, 0x1b
        /*007e*/ 	.short	0x00ff


	//----- nvinfo : EIATTR_MERCURY_ISA_VERSION
	.align		4
        /*0080*/ 	.byte	0x03, 0x5f
        /*0082*/ 	.short	0x0101


	//----- nvinfo : EIATTR_VRC_CTA_INIT_COUNT
	.align		4
        /*0084*/ 	.byte	0x02, 0x4a
	.zero		1
	.zero		1


	//----- nvinfo : EIATTR_EXIT_INSTR_OFFSETS
	.align		4
        /*0088*/ 	.byte	0x04, 0x1c
        /*008a*/ 	.short	(.L_23 - .L_22)


	//   ....[0]....
.L_22:
        /*008c*/ 	.word	0x000000d0


	//   ....[1]....
        /*0090*/ 	.word	0x000008f0


	//----- nvinfo : EIATTR_CBANK_PARAM_SIZE
	.align		4
.L_23:
        /*0094*/ 	.byte	0x03, 0x19
        /*0096*/ 	.short	0x0028


	//----- nvinfo : EIATTR_PARAM_CBANK
	.align		4
        /*0098*/ 	.byte	0x04, 0x0a
        /*009a*/ 	.short	(.L_25 - .L_24)
	.align		4
.L_24:
        /*009c*/ 	.word	index@(.nv.constant0._Z16matrix_mulKernelPiS_S_iiii)
        /*00a0*/ 	.short	0x0380
        /*00a2*/ 	.short	0x0028


	//----- nvinfo : EIATTR_SW_WAR
	.align		4
.L_25:
        /*00a4*/ 	.byte	0x04, 0x36
        /*00a6*/ 	.short	(.L_27 - .L_26)
.L_26:
        /*00a8*/ 	.word	0x00000008
.L_27:


//--------------------- .nv.callgraph             --------------------------
	.section	.nv.callgraph,"",@"SHT_CUDA_CALLGRAPH"
	.align	4
	.sectionentsize	8
	.align		4
        /*0000*/ 	.word	0x00000000
	.align		4
        /*0004*/ 	.word	0xffffffff
	.align		4
        /*0008*/ 	.word	0x00000000
	.align		4
        /*000c*/ 	.word	0xfffffffe
	.align		4
        /*0010*/ 	.word	0x00000000
	.align		4
        /*0014*/ 	.word	0xfffffffd
	.align		4
        /*0018*/ 	.word	0x00000000
	.align		4
        /*001c*/ 	.word	0xfffffffc


//--------------------- .text._Z16matrix_mulKernelPiS_S_iiii --------------------------
	.section	.text._Z16matrix_mulKernelPiS_S_iiii,"ax",@progbits
	.align	128
        .global         _Z16matrix_mulKernelPiS_S_iiii
        .type           _Z16matrix_mulKernelPiS_S_iiii,@function
        .size           _Z16matrix_mulKernelPiS_S_iiii,(.L_x_5 - _Z16matrix_mulKernelPiS_S_iiii)
        .other          _Z16matrix_mulKernelPiS_S_iiii,@"STO_CUDA_ENTRY STV_DEFAULT"
_Z16matrix_mulKernelPiS_S_iiii:
.text._Z16matrix_mulKernelPiS_S_iiii:
[----:B------:R-:W-:Y:S01]  /*0000*/  LDC R1, c[0x0][0x37c] ;  /* 0x0000df00ff017b82 */ /* 0x000fe20000000800 */
[----:B------:R-:W0:Y:S07]  /*0010*/  S2R R3, SR_TID.X ;  /* 0x0000000000037919 */ /* 0x000e2e0000002100 */
[----:B------:R-:W0:Y:S01]  /*0020*/  S2UR UR4, SR_CTAID.X ;  /* 0x00000000000479c3 */ /* 0x000e220000002500 */
[----:B------:R-:W1:Y:S01]  /*0030*/  LDCU UR6, c[0x0][0x398] ;  /* 0x00007300ff0677ac */ /* 0x000e620008000800 */
[----:B------:R-:W2:Y:S06]  /*0040*/  S2R R2, SR_TID.Y ;  /* 0x0000000000027919 */ /* 0x000eac0000002200 */
[----:B------:R-:W0:Y:S08]  /*0050*/  LDC R0, c[0x0][0x360] ;  /* 0x0000d800ff007b82 */ /* 0x000e300000000800 */
[----:B------:R-:W2:Y:S08]  /*0060*/  S2UR UR5, SR_CTAID.Y ;  /* 0x00000000000579c3 */ /* 0x000eb00000002600 */
[----:B------:R-:W2:Y:S08]  /*0070*/  LDC R19, c[0x0][0x364] ;  /* 0x0000d900ff137b82 */ /* 0x000eb00000000800 */
[----:B------:R-:W3:Y:S01]  /*0080*/  LDC R17, c[0x0][0x3a0] ;  /* 0x0000e800ff117b82 */ /* 0x000ee20000000800 */
[----:B0-----:R-:W-:-:S02]  /*0090*/  IMAD R0, R0, UR4, R3 ;  /* 0x0000000400007c24 */ /* 0x001fc4000f8e0203 */
[----:B--2---:R-:W-:-:S03]  /*00a0*/  IMAD R19, R19, UR5, R2 ;  /* 0x0000000513137c24 */ /* 0x004fc6000f8e0202 */
[----:B---3--:R-:W-:-:S04]  /*00b0*/  ISETP.GE.AND P0, PT, R0, R17, PT ;  /* 0x000000110000720c */ /* 0x008fc80003f06270 */
[----:B-1----:R-:W-:-:S13]  /*00c0*/  ISETP.GE.OR P0, PT, R19, UR6, P0 ;  /* 0x0000000613007c0c */ /* 0x002fda0008706670 */
[----:B------:R-:W-:Y:S05]  /*00d0*/  @P0 EXIT ;  /* 0x000000000000094d */ /* 0x000fea0003800000 */
[----:B------:R-:W0:Y:S01]  /*00e0*/  LDC R16, c[0x0][0x39c] ;  /* 0x0000e700ff107b82 */ /* 0x000e220000000800 */
[----:B------:R-:W1:Y:S01]  /*00f0*/  LDCU.64 UR4, c[0x0][0x358] ;  /* 0x00006b00ff0477ac */ /* 0x000e620008000a00 */
[----:B------:R-:W-:Y:S01]  /*0100*/  HFMA2 R24, -RZ, RZ, 0, 0 ;  /* 0x00000000ff187431 */ /* 0x000fe200000001ff */
[----:B0-----:R-:W-:-:S13]  /*0110*/  ISETP.GE.AND P0, PT, R16, 0x1, PT ;  /* 0x000000011000780c */ /* 0x001fda0003f06270 */
[----:B-1----:R-:W-:Y:S05]  /*0120*/  @!P0 BRA `(.L_x_0) ;  /* 0x0000000400dc8947 */ /* 0x002fea0003800000 */
[C---:B------:R-:W-:Y:S01]  /*0130*/  ISETP.GE.U32.AND P1, PT, R16.reuse, 0x8, PT ;  /* 0x000000081000780c */ /* 0x040fe20003f26070 */
[----:B------:R-:W-:Y:S01]  /*0140*/  IMAD R20, R19, R16, RZ ;  /* 0x0000001013147224 */ /* 0x000fe200078e02ff */
[----:B------:R-:W-:Y:S02]  /*0150*/  LOP3.LUT R27, R16, 0x7, RZ, 0xc0, !PT ;  /* 0x00000007101b7812 */ /* 0x000fe400078ec0ff */
[----:B------:R-:W-:Y:S02]  /*0160*/  MOV R24, RZ ;  /* 0x000000ff00187202 */ /* 0x000fe40000000f00 */
[----:B------:R-:W-:Y:S02]  /*0170*/  ISETP.NE.AND P0, PT, R27, RZ, PT ;  /* 0x000000ff1b00720c */ /* 0x000fe40003f05270 */
[----:B------:R-:W-:-:S05]  /*0180*/  MOV R21, RZ ;  /* 0x000000ff00157202 */ /* 0x000fca0000000f00 */
[----:B------:R-:W-:Y:S06]  /*0190*/  @!P1 BRA `(.L_x_1) ;  /* 0x0000000000c09947 */ /* 0x000fec0003800000 */
[----:B------:R-:W0:Y:S01]  /*01a0*/  LDC.64 R2, c[0x0][0x388] ;  /* 0x0000e200ff027b82 */ /* 0x000e220000000a00 */
[----:B------:R-:W-:Y:S02]  /*01b0*/  LOP3.LUT R21, R16, 0x7ffffff8, RZ, 0xc0, !PT ;  /* 0x7ffffff810157812 */ /* 0x000fe400078ec0ff */
[----:B------:R-:W-:Y:S02]  /*01c0*/  MOV R24, RZ ;  /* 0x000000ff00187202 */ /* 0x000fe40000000f00 */
[----:B------:R-:W-:Y:S02]  /*01d0*/  MOV R18, R0 ;  /* 0x0000000000127202 */ /* 0x000fe40000000f00 */
[----:B------:R-:W-:Y:S01]  /*01e0*/  IADD3 R22, PT, PT, -R21, RZ, RZ ;  /* 0x000000ff15167210 */ /* 0x000fe20007ffe1ff */
[----:B0-----:R-:W-:-:S03]  /*01f0*/  IMAD.WIDE.U32 R2, R20, 0x4, R2 ;  /* 0x0000000414027825 */ /* 0x001fc600078e0002 */
[----:B------:R-:W-:-:S04]  /*0200*/  IADD3 R4, P1, PT, R2, 0x10, RZ ;  /* 0x0000001002047810 */ /* 0x000fc80007f3e0ff */
[----:B------:R-:W-:-:S09]  /*0210*/  IADD3.X R3, PT, PT, RZ, R3, RZ, P1, !PT ;  /* 0x00000003ff037210 */ /* 0x000fd20000ffe4ff */
.L_x_2:
[----:B------:R-:W0:Y:S01]  /*0220*/  LDC.64 R14, c[0x0][0x390] ;  /* 0x0000e400ff0e7b82 */ /* 0x000e220000000a00 */
[----:B------:R-:W-:-:S05]  /*0230*/  MOV R2, R4 ;  /* 0x0000000400027202 */ /* 0x000fca0000000f00 */
[----:B------:R-:W2:Y:S04]  /*0240*/  LDG.E R25, desc[UR4][R2.64+-0x10] ;  /* 0xfffff00402197981 */ /* 0x000ea8000c1e1900 */
[----:B------:R-:W3:Y:S04]  /*0250*/  LDG.E R23, desc[UR4][R2.64+-0xc] ;  /* 0xfffff40402177981 */ /* 0x000ee8000c1e1900 */
[----:B------:R-:W4:Y:S04]  /*0260*/  LDG.E R29, desc[UR4][R2.64+-0x8] ;  /* 0xfffff804021d7981 */ /* 0x000f28000c1e1900 */
[----:B------:R-:W5:Y:S01]  /*0270*/  LDG.E R28, desc[UR4][R2.64+-0x4] ;  /* 0xfffffc04021c7981 */ /* 0x000f62000c1e1900 */
[----:B0-----:R-:W-:-:S05]  /*0280*/  IMAD.WIDE R14, R18, 0x4, R14 ;  /* 0x00000004120e7825 */ /* 0x001fca00078e020e */
[----:B------:R0:W2:Y:S01]  /*0290*/  LDG.E R26, desc[UR4][R14.64] ;  /* 0x000000040e1a7981 */ /* 0x0000a2000c1e1900 */
[----:B------:R-:W-:-:S04]  /*02a0*/  IMAD.WIDE R12, R17, 0x4, R14 ;  /* 0x00000004110c7825 */ /* 0x000fc800078e020e */
[C---:B------:R-:W-:Y:S02]  /*02b0*/  IMAD.WIDE R4, R17.reuse, 0x4, R12 ;  /* 0x0000000411047825 */ /* 0x040fe400078e020c */
[----:B------:R-:W3:Y:S02]  /*02c0*/  LDG.E R12, desc[UR4][R12.64] ;  /* 0x000000040c0c7981 */ /* 0x000ee4000c1e1900 */
[C---:B------:R-:W-:Y:S02]  /*02d0*/  IMAD.WIDE R8, R17.reuse, 0x4, R4 ;  /* 0x0000000411087825 */ /* 0x040fe400078e0204 */
[----:B------:R-:W4:Y:S02]  /*02e0*/  LDG.E R4, desc[UR4][R4.64] ;  /* 0x0000000404047981 */ /* 0x000f24000c1e1900 */
[C---:B------:R-:W-:Y:S02]  /*02f0*/  IMAD.WIDE R6, R17.reuse, 0x4, R8 ;  /* 0x0000000411067825 */ /* 0x040fe400078e0208 */
[----:B------:R-:W5:Y:S02]  /*0300*/  LDG.E R8, desc[UR4][R8.64] ;  /* 0x0000000408087981 */ /* 0x000f64000c1e1900 */
[----:B------:R-:W-:-:S02]  /*0310*/  IMAD.WIDE R10, R17, 0x4, R6 ;  /* 0x00000004110a7825 */ /* 0x000fc400078e0206 */
[----:B------:R-:W5:Y:S04]  /*0320*/  LDG.E R5, desc[UR4][R2.64] ;  /* 0x0000000402057981 */ /* 0x000f68000c1e1900 */
[----:B------:R-:W5:Y:S01]  /*0330*/  LDG.E R6, desc[UR4][R6.64] ;  /* 0x0000000406067981 */ /* 0x000f62000c1e1900 */
[----:B0-----:R-:W-:-:S03]  /*0340*/  IMAD.WIDE R14, R17, 0x4, R10 ;  /* 0x00000004110e7825 */ /* 0x001fc600078e020a */
[----:B------:R-:W5:Y:S04]  /*0350*/  LDG.E R10, desc[UR4][R10.64] ;  /* 0x000000040a0a7981 */ /* 0x000f68000c1e1900 */
[----:B------:R-:W5:Y:S04]  /*0360*/  LDG.E R13, desc[UR4][R14.64] ;  /* 0x000000040e0d7981 */ /* 0x000f68000c1e1900 */
[----:B------:R-:W5:Y:S04]  /*0370*/  LDG.E R7, desc[UR4][R2.64+0x4] ;  /* 0x0000040402077981 */ /* 0x000f68000c1e1900 */
[----:B------:R-:W5:Y:S01]  /*0380*/  LDG.E R9, desc[UR4][R2.64+0xc] ;  /* 0x00000c0402097981 */ /* 0x000f62000c1e1900 */
[----:B--2---:R-:W-:-:S02]  /*0390*/  IMAD R26, R25, R26, R24 ;  /* 0x0000001a191a7224 */ /* 0x004fc400078e0218 */
[----:B------:R-:W-:Y:S02]  /*03a0*/  IMAD.WIDE R24, R17, 0x4, R14 ;  /* 0x0000000411187825 */ /* 0x000fe400078e020e */
[----:B------:R0:W2:Y:S04]  /*03b0*/  LDG.E R14, desc[UR4][R2.64+0x8] ;  /* 0x00000804020e7981 */ /* 0x0000a8000c1e1900 */
[----:B------:R-:W2:Y:S01]  /*03c0*/  LDG.E R24, desc[UR4][R24.64] ;  /* 0x0000000418187981 */ /* 0x000ea2000c1e1900 */
[----:B---3--:R-:W-:Y:S01]  /*03d0*/  IMAD R12, R23, R12, R26 ;  /* 0x0000000c170c7224 */ /* 0x008fe200078e021a */
[----:B------:R-:W-:-:S03]  /*03e0*/  IADD3 R22, PT, PT, R22, 0x8, RZ ;  /* 0x0000000816167810 */ /* 0x000fc60007ffe0ff */
[----:B----4-:R-:W-:Y:S01]  /*03f0*/  IMAD R29, R29, R4, R12 ;  /* 0x000000041d1d7224 */ /* 0x010fe200078e020c */
[----:B------:R-:W-:-:S03]  /*0400*/  ISETP.NE.AND P1, PT, R22, RZ, PT ;  /* 0x000000ff1600720c */ /* 0x000fc60003f25270 */
[----:B-----5:R-:W-:Y:S01]  /*0410*/  IMAD R8, R28, R8, R29 ;  /* 0x000000081c087224 */ /* 0x020fe200078e021d */
[----:B------:R-:W-:-:S03]  /*0420*/  IADD3 R4, P2, PT, R2, 0x20, RZ ;  /* 0x0000002002047810 */ /* 0x000fc60007f5e0ff */
[----:B------:R-:W-:Y:S01]  /*0430*/  IMAD R5, R5, R6, R8 ;  /* 0x0000000605057224 */ /* 0x000fe200078e0208 */
[----:B0-----:R-:W-:Y:S02]  /*0440*/  IADD3.X R3, PT, PT, RZ, R3, RZ, P2, !PT ;  /* 0x00000003ff037210 */ /* 0x001fe400017fe4ff */
[----:B------:R-:W-:Y:S01]  /*0450*/  LEA R18, R17, R18, 0x3 ;  /* 0x0000001211127211 */ /* 0x000fe200078e18ff */
[----:B------:R-:W-:-:S04]  /*0460*/  IMAD R5, R7, R10, R5 ;  /* 0x0000000a07057224 */ /* 0x000fc800078e0205 */
[----:B--2---:R-:W-:-:S04]  /*0470*/  IMAD R5, R14, R13, R5 ;  /* 0x0000000d0e057224 */ /* 0x004fc800078e0205 */
[----:B------:R-:W-:Y:S01]  /*0480*/  IMAD R24, R9, R24, R5 ;  /* 0x0000001809187224 */ /* 0x000fe200078e0205 */
[----:B------:R-:W-:Y:S06]  /*0490*/  @P1 BRA `(.L_x_2) ;  /* 0xfffffffc00601947 */ /* 0x000fec000383ffff */
.L_x_1:
[----:B------:R-:W-:Y:S05]  /*04a0*/  @!P0 BRA `(.L_x_0) ;  /* 0x0000000000fc8947 */ /* 0x000fea0003800000 */
[----:B------:R-:W-:Y:S02]  /*04b0*/  ISETP.GE.U32.AND P1, PT, R27, 0x4, PT ;  /* 0x000000041b00780c */ /* 0x000fe40003f26070 */
[----:B------:R-:W-:-:S04]  /*04c0*/  LOP3.LUT R14, R16, 0x3, RZ, 0xc0, !PT ;  /* 0x00000003100e7812 */ /* 0x000fc800078ec0ff */
[----:B------:R-:W-:-:S07]  /*04d0*/  ISETP.NE.AND P0, PT, R14, RZ, PT ;  /* 0x000000ff0e00720c */ /* 0x000fce0003f05270 */
[----:B------:R-:W-:Y:S06]  /*04e0*/  @!P1 BRA `(.L_x_3) ;  /* 0x00000000006c9947 */ /* 0x000fec0003800000 */
[----:B------:R-:W0:Y:S01]  /*04f0*/  LDC.64 R4, c[0x0][0x390] ;  /* 0x0000e400ff047b82 */ /* 0x000e220000000a00 */
[----:B------:R-:W1:Y:S01]  /*0500*/  LDCU.64 UR6, c[0x0][0x388] ;  /* 0x00007100ff0677ac */ /* 0x000e620008000a00 */
[----:B------:R-:W-:Y:S01]  /*0510*/  IMAD R7, R21, R17, R0 ;  /* 0x0000001115077224 */ /* 0x000fe200078e0200 */
[CC--:B------:R-:W-:Y:S02]  /*0520*/  IADD3 R3, PT, PT, R20.reuse, R21.reuse, RZ ;  /* 0x0000001514037210 */ /* 0x0c0fe40007ffe0ff */
[----:B------:R-:W-:-:S03]  /*0530*/  IADD3 R8, P1, PT, R20, R21, RZ ;  /* 0x0000001514087210 */ /* 0x000fc60007f3e0ff */
[----:B------:R-:W2:Y:S01]  /*0540*/  LDC.64 R12, c[0x0][0x388] ;  /* 0x0000e200ff0c7b82 */ /* 0x000ea20000000a00 */
[----:B0-----:R-:W-:-:S04]  /*0550*/  IMAD.WIDE R4, R7, 0x4, R4 ;  /* 0x0000000407047825 */ /* 0x001fc800078e0204 */
[----:B------:R-:W-:Y:S02]  /*0560*/  IMAD.WIDE R6, R17, 0x4, R4 ;  /* 0x0000000411067825 */ /* 0x000fe400078e0204 */
[----:B------:R-:W3:Y:S02]  /*0570*/  LDG.E R4, desc[UR4][R4.64] ;  /* 0x0000000404047981 */ /* 0x000ee4000c1e1900 */
[----:B--2---:R-:W-:Y:S01]  /*0580*/  IMAD.WIDE.U32 R12, R3, 0x4, R12 ;  /* 0x00000004030c7825 */ /* 0x004fe200078e000c */
[----:B------:R-:W-:Y:S02]  /*0590*/  IADD3.X R3, PT, PT, RZ, RZ, RZ, P1, !PT ;  /* 0x000000ffff037210 */ /* 0x000fe40000ffe4ff */
[----:B-1----:R-:W-:-:S03]  /*05a0*/  LEA R2, P1, R8, UR6, 0x2 ;  /* 0x0000000608027c11 */ /* 0x002fc6000f8210ff */
[----:B------:R-:W3:Y:S01]  /*05b0*/  LDG.E R13, desc[UR4][R12.64] ;  /* 0x000000040c0d7981 */ /* 0x000ee2000c1e1900 */
[----:B------:R-:W-:Y:S01]  /*05c0*/  LEA.HI.X R3, R8, UR7, R3, 0x2, P1 ;  /* 0x0000000708037c11 */ /* 0x000fe200088f1403 */
[C---:B------:R-:W-:Y:S02]  /*05d0*/  IMAD.WIDE R8, R17.reuse, 0x4, R6 ;  /* 0x0000000411087825 */ /* 0x040fe400078e0206 */
[----:B------:R-:W2:Y:S04]  /*05e0*/  LDG.E R6, desc[UR4][R6.64] ;  /* 0x0000000406067981 */ /* 0x000ea8000c1e1900 */
[----:B------:R-:W2:Y:S01]  /*05f0*/  LDG.E R15, desc[UR4][R2.64+0x4] ;  /* 0x00000404020f7981 */ /* 0x000ea2000c1e1900 */
[----:B------:R-:W-:-:S03]  /*0600*/  IMAD.WIDE R10, R17, 0x4, R8 ;  /* 0x00000004110a7825 */ /* 0x000fc600078e0208 */
[----:B------:R-:W4:Y:S04]  /*0610*/  LDG.E R22, desc[UR4][R8.64] ;  /* 0x0000000408167981 */ /* 0x000f28000c1e1900 */
[----:B------:R-:W4:Y:S04]  /*0620*/  LDG.E R18, desc[UR4][R2.64+0x8] ;  /* 0x0000080402127981 */ /* 0x000f28000c1e1900 */
[----:B------:R-:W5:Y:S04]  /*0630*/  LDG.E R26, desc[UR4][R2.64+0xc] ;  /* 0x00000c04021a7981 */ /* 0x000f68000c1e1900 */
[----:B------:R-:W5:Y:S01]  /*0640*/  LDG.E R10, desc[UR4][R10.64] ;  /* 0x000000040a0a7981 */ /* 0x000f62000c1e1900 */
[----:B------:R-:W-:Y:S01]  /*0650*/  IADD3 R21, PT, PT, R21, 0x4, RZ ;  /* 0x0000000415157810 */ /* 0x000fe20007ffe0ff */
[----:B---3--:R-:W-:-:S04]  /*0660*/  IMAD R24, R13, R4, R24 ;  /* 0x000000040d187224 */ /* 0x008fc800078e0218 */
[----:B--2---:R-:W-:-:S04]  /*0670*/  IMAD R15, R15, R6, R24 ;  /* 0x000000060f0f7224 */ /* 0x004fc800078e0218 */
[----:B----4-:R-:W-:-:S04]  /*0680*/  IMAD R15, R18, R22, R15 ;  /* 0x00000016120f7224 */ /* 0x010fc800078e020f */
[----:B-----5:R-:W-:-:S07]  /*0690*/  IMAD R24, R26, R10, R15 ;  /* 0x0000000a1a187224 */ /* 0x020fce00078e020f */
.L_x_3:
[----:B------:R-:W-:Y:S05]  /*06a0*/  @!P0 BRA `(.L_x_0) ;  /* 0x00000000007c8947 */ /* 0x000fea0003800000 */
[----:B------:R-:W-:Y:S02]  /*06b0*/  ISETP.NE.AND P1, PT, R14, 0x1, PT ;  /* 0x000000010e00780c */ /* 0x000fe40003f25270 */
[----:B------:R-:W-:-:S04]  /*06c0*/  LOP3.LUT R16, R16, 0x1, RZ, 0xc0, !PT ;  /* 0x0000000110107812 */ /* 0x000fc800078ec0ff */
[----:B------:R-:W-:-:S07]  /*06d0*/  ISETP.NE.U32.AND P0, PT, R16, 0x1, PT ;  /* 0x000000011000780c */ /* 0x000fce0003f05070 */
[----:B------:R-:W0:Y:S01]  /*06e0*/  @P1 LDC.64 R10, c[0x0][0x388] ;  /* 0x0000e200ff0a1b82 */ /* 0x000e220000000a00 */
[CC--:B------:R-:W-:Y:S02]  /*06f0*/  @P1 IADD3 R13, PT, PT, R20.reuse, R21.reuse, RZ ;  /* 0x00000015140d1210 */ /* 0x0c0fe40007ffe0ff */
[----:B------:R-:W-:-:S04]  /*0700*/  @P1 IADD3 R12, P2, PT, R20, R21, RZ ;  /* 0x00000015140c1210 */ /* 0x000fc80007f5e0ff */
[----:B------:R-:W-:Y:S01]  /*0710*/  @P1 IADD3.X R14, PT, PT, RZ, RZ, RZ, P2, !PT ;  /* 0x000000ffff0e1210 */ /* 0x000fe200017fe4ff */
[----:B------:R-:W1:Y:S08]  /*0720*/  @P1 LDC.64 R8, c[0x0][0x390] ;  /* 0x0000e400ff081b82 */ /* 0x000e700000000a00 */
[----:B------:R-:W2:Y:S08]  /*0730*/  @P1 LDC.64 R6, c[0x0][0x388] ;  /* 0x0000e200ff061b82 */ /* 0x000eb00000000a00 */
[----:B------:R-:W3:Y:S01]  /*0740*/  @!P0 LDC.64 R4, c[0x0][0x388] ;  /* 0x0000e200ff048b82 */ /* 0x000ee20000000a00 */
[----:B0-----:R-:W-:-:S04]  /*0750*/  @P1 IMAD.WIDE.U32 R10, R13, 0x4, R10 ;  /* 0x000000040d0a1825 */ /* 0x001fc800078e000a */
[C---:B------:R-:W-:Y:S01]  /*0760*/  @P1 IMAD R13, R21.reuse, R17, R0 ;  /* 0x00000011150d1224 */ /* 0x040fe200078e0200 */
[----:B------:R-:W-:Y:S01]  /*0770*/  @P1 IADD3 R21, PT, PT, R21, 0x2, RZ ;  /* 0x0000000215151810 */ /* 0x000fe20007ffe0ff */
[----:B------:R-:W4:Y:S01]  /*0780*/  @P1 LDG.E R11, desc[UR4][R10.64] ;  /* 0x000000040a0b1981 */ /* 0x000f22000c1e1900 */
[----:B------:R-:W0:Y:S01]  /*0790*/  @!P0 LDC.64 R2, c[0x0][0x390] ;  /* 0x0000e400ff028b82 */ /* 0x000e220000000a00 */
[----:B-1----:R-:W-:Y:S01]  /*07a0*/  @P1 IMAD.WIDE R8, R13, 0x4, R8 ;  /* 0x000000040d081825 */ /* 0x002fe200078e0208 */
[----:B------:R-:W-:Y:S02]  /*07b0*/  @!P0 IADD3 R15, PT, PT, R20, R21, RZ ;  /* 0x00000015140f8210 */ /* 0x000fe40007ffe0ff */
[----:B--2---:R-:W-:Y:S01]  /*07c0*/  @P1 LEA R6, P2, R12, R6, 0x2 ;  /* 0x000000060c061211 */ /* 0x004fe200078410ff */
[----:B------:R-:W-:-:S03]  /*07d0*/  @!P0 IMAD R21, R21, R17, R0 ;  /* 0x0000001115158224 */ /* 0x000fc600078e0200 */
[----:B------:R-:W-:Y:S01]  /*07e0*/  @P1 LEA.HI.X R7, R12, R7, R14, 0x2, P2 ;  /* 0x000000070c071211 */ /* 0x000fe200010f140e */
[----:B------:R-:W-:Y:S01]  /*07f0*/  @P1 IMAD.WIDE R12, R17, 0x4, R8 ;  /* 0x00000004110c1825 */ /* 0x000fe200078e0208 */
[----:B------:R-:W4:Y:S03]  /*0800*/  @P1 LDG.E R14, desc[UR4][R8.64] ;  /* 0x00000004080e1981 */ /* 0x000f26000c1e1900 */
[----:B---3--:R-:W-:Y:S01]  /*0810*/  @!P0 IMAD.WIDE.U32 R4, R15, 0x4, R4 ;  /* 0x000000040f048825 */ /* 0x008fe200078e0004 */
[----:B------:R-:W2:Y:S04]  /*0820*/  @P1 LDG.E R6, desc[UR4][R6.64+0x4] ;  /* 0x0000040406061981 */ /* 0x000ea8000c1e1900 */
[----:B------:R-:W2:Y:S01]  /*0830*/  @P1 LDG.E R12, desc[UR4][R12.64] ;  /* 0x000000040c0c1981 */ /* 0x000ea2000c1e1900 */
[----:B0-----:R-:W-:-:S03]  /*0840*/  @!P0 IMAD.WIDE R2, R21, 0x4, R2 ;  /* 0x0000000415028825 */ /* 0x001fc600078e0202 */
[----:B------:R-:W3:Y:S04]  /*0850*/  @!P0 LDG.E R5, desc[UR4][R4.64] ;  /* 0x0000000404058981 */ /* 0x000ee8000c1e1900 */
[----:B------:R-:W3:Y:S01]  /*0860*/  @!P0 LDG.E R2, desc[UR4][R2.64] ;  /* 0x0000000402028981 */ /* 0x000ee2000c1e1900 */
[----:B----4-:R-:W-:-:S04]  /*0870*/  @P1 IMAD R11, R11, R14, R24 ;  /* 0x0000000e0b0b1224 */ /* 0x010fc800078e0218 */
[----:B--2---:R-:W-:-:S04]  /*0880*/  @P1 IMAD R24, R6, R12, R11 ;  /* 0x0000000c06181224 */ /* 0x004fc800078e020b */
[----:B---3--:R-:W-:-:S07]  /*0890*/  @!P0 IMAD R24, R5, R2, R24 ;  /* 0x0000000205188224 */ /* 0x008fce00078e0218 */
.L_x_0:
[----:B------:R-:W0:Y:S01]  /*08a0*/  LDC.64 R2, c[0x0][0x380] ;  /* 0x0000e000ff027b82 */ /* 0x000e220000000a00 */
[----:B------:R-:W1:Y:S02]  /*08b0*/  LDCU UR6, c[0x0][0x3a4] ;  /* 0x00007480ff0677ac */ /* 0x000e640008000800 */
[----:B-1----:R-:W-:-:S04]  /*08c0*/  IMAD R19, R19, UR6, R0 ;  /* 0x0000000613137c24 */ /* 0x002fc8000f8e0200 */
[----:B0-----:R-:W-:-:S05]  /*08d0*/  IMAD.WIDE R2, R19, 0x4, R2 ;  /* 0x0000000413027825 */ /* 0x001fca00078e0202 */
[----:B------:R-:W-:Y:S01]  /*08e0*/  STG.E desc[UR4][R2.64], R24 ;  /* 0x0000001802007986 */ /* 0x000fe2000c101904 */
[----:B------:R-:W-:Y:S05]  /*08f0*/  EXIT ;  /* 0x000000000000794d */ /* 0x000fea0003800000 */
.L_x_4:
[----:B------:R-:W-:-:S00]  /*0900*/  BRA `(.L_x_4) ;  /* 0xfffffffc00fc7947 */ /* 0x000fc0000383ffff */
[----:B------:R-:W-:-:S00]  /*0910*/  NOP ;  /* 0x0000000000007918 */ /* 0x000fc00000000000 */
        /* <DEDUP_REMOVED lines=14> */
.L_x_5:


//--------------------- .nv.shared.reserved.0     --------------------------
	.section	.nv.shared.reserved.0,"aw",@nobits
	.weak		__nv_reservedSMEM_offset_0_alias
	.size		__nv_reservedSMEM_offset_0_alias, 0, 64
	.other		__nv_reservedSMEM_offset_0_alias,@"STO_CUDA_RESERVED_SHARED STV_DEFAULT"
__nv_reservedSMEM_offset_0_alias:
	.zero		0
	.zero		64


//--------------------- .nv.constant0._Z16matrix_mulKernelPiS_S_iiii --------------------------
	.section	.nv.constant0._Z16matrix_mulKernelPiS_S_iiii,"a",@progbits
	.sectionflags	@""
	.align	4
.nv.constant0._Z16matrix_mulKernelPiS_S_iiii:
	.zero		936


//--------------------- SYMBOLS --------------------------

	.type		.nv.reservedSmem.offset0,@object
	.size		.nv.reservedSmem.offset0,0x4
